//
// Generated by NVIDIA NVVM Compiler
//
// Compiler Build ID: CL-36424714
// Cuda compilation tools, release 13.0, V13.0.88
// Based on NVVM 20.0.0
//

.version 9.0
.target sm_100
.address_size 64

	// .globl	_Z19tensor_logit_kernelPfS_
.global .align 4 .b8 self[256];
.global .align 4 .b8 one_minus[256];
.global .align 4 .b8 ratio[256];
.global .align 4 .b8 result[256];

.visible .entry _Z19tensor_logit_kernelPfS_(
	.param .u64 .ptr .align 1 _Z19tensor_logit_kernelPfS__param_0,
	.param .u64 .ptr .align 1 _Z19tensor_logit_kernelPfS__param_1
)
{
	.reg .pred 	%p<4>;
	.reg .b32 	%r<11>;
	.reg .b32 	%f<8>;
	.reg .b64 	%rd<22>;

	ld.param.u64 	%rd1, [_Z19tensor_logit_kernelPfS__param_0];
	ld.param.u64 	%rd2, [_Z19tensor_logit_kernelPfS__param_1];
	mov.u32 	%r3, %tid.y;
	mov.u32 	%r4, %ctaid.y;
	mov.u32 	%r5, %ntid.y;
	mad.lo.s32 	%r1, %r4, %r5, %r3;
	mov.u32 	%r6, %tid.x;
	mov.u32 	%r7, %ctaid.x;
	mov.u32 	%r8, %ntid.x;
	mad.lo.s32 	%r2, %r7, %r8, %r6;
	setp.gt.u32 	%p1, %r1, 7;
	setp.gt.s32 	%p2, %r2, 7;
	or.pred  	%p3, %p1, %p2;
	@%p3 bra 	$L__BB0_2;
	cvta.to.global.u64 	%rd3, %rd1;
	cvta.to.global.u64 	%rd4, %rd2;
	shl.b32 	%r9, %r1, 3;
	add.s32 	%r10, %r9, %r2;
	mul.wide.s32 	%rd5, %r10, 4;
	add.s64 	%rd6, %rd3, %rd5;
	ld.global.f32 	%f1, [%rd6];
	mul.wide.u32 	%rd7, %r1, 32;
	mov.u64 	%rd8, self;
	add.s64 	%rd9, %rd8, %rd7;
	mul.wide.s32 	%rd10, %r2, 4;
	add.s64 	%rd11, %rd9, %rd10;
	st.global.f32 	[%rd11], %f1;
	mov.u64 	%rd12, one_minus;
	add.s64 	%rd13, %rd12, %rd7;
	add.s64 	%rd14, %rd13, %rd10;
	mov.f32 	%f2, 0f3F800000;
	sub.f32 	%f3, %f2, %f1;
	add.f32 	%f4, %f3, 0f358637BD;
	st.global.f32 	[%rd14], %f4;
	div.rn.f32 	%f5, %f1, %f4;
	mov.u64 	%rd15, ratio;
	add.s64 	%rd16, %rd15, %rd7;
	add.s64 	%rd17, %rd16, %rd10;
	st.global.f32 	[%rd17], %f5;
	lg2.approx.f32 	%f6, %f5;
	mul.f32 	%f7, %f6, 0f3F317218;
	mov.u64 	%rd18, result;
	add.s64 	%rd19, %rd18, %rd7;
	add.s64 	%rd20, %rd19, %rd10;
	st.global.f32 	[%rd20], %f7;
	add.s64 	%rd21, %rd4, %rd5;
	st.global.f32 	[%rd21], %f7;
$L__BB0_2:
	ret;

}


// ===== COMPILED SASS (sm_100) =====

	.target	sm_100

	.elftype	@"ET_EXEC"


//--------------------- .note.nv.tkinfo           --------------------------
	.section	.note.nv.tkinfo,"",@"SHT_NOTE"
	.sectionflags	@"SHF_NOTE_NV_TKINFO"
	.tkinfo
        /*0018*/ 	.word	0x00000002
        /*0030*/ 	.string	""
        /*0030*/ 	.string	"ptxas"
        /*0030*/ 	.string	"Cuda compilation tools, release 13.0, V13.0.88"
        /*0030*/ 	.string	"Build cuda_13.0.r13.0/compiler.36424714_0"
        /*0030*/ 	.string	"-arch sm_100 -m 64 "



//--------------------- .note.nv.cuinfo           --------------------------
	.section	.note.nv.cuinfo,"",@"SHT_NOTE"
	.sectionflags	@"SHF_NOTE_NV_CUINFO"
        /*0018*/ 	.short	0x0002
        /*001a*/ 	.short	0x0064
        /*001c*/ 	.short	0x0082
	.zero		2


//--------------------- .nv.info                  --------------------------
	.section	.nv.info,"",@"SHT_CUDA_INFO"
	.align	4


	//----- nvinfo : EIATTR_REGCOUNT
	.align		4
        /*0000*/ 	.byte	0x04, 0x2f
        /*0002*/ 	.short	(.L_5 - .L_4)
	.align		4
.L_4:
        /*0004*/ 	.word	index@(_Z19tensor_logit_kernelPfS_)
        /*0008*/ 	.word	0x00000012


	//----- nvinfo : EIATTR_FRAME_SIZE
	.align		4
.L_5:
        /*000c*/ 	.byte	0x04, 0x11
        /*000e*/ 	.short	(.L_7 - .L_6)
	.align		4
.L_6:
        /*0010*/ 	.word	index@($__internal_0_$__cuda_sm3x_div_rn_noftz_f32_slowpath)
        /*0014*/ 	.word	0x00000000


	//----- nvinfo : EIATTR_FRAME_SIZE
	.align		4
.L_7:
        /*0018*/ 	.byte	0x04, 0x11
        /*001a*/ 	.short	(.L_9 - .L_8)
	.align		4
.L_8:
        /*001c*/ 	.word	index@(_Z19tensor_logit_kernelPfS_)
        /*0020*/ 	.word	0x00000000


	//----- nvinfo : EIATTR_MIN_STACK_SIZE
	.align		4
.L_9:
        /*0024*/ 	.byte	0x04, 0x12
        /*0026*/ 	.short	(.L_11 - .L_10)
	.align		4
.L_10:
        /*0028*/ 	.word	index@(_Z19tensor_logit_kernelPfS_)
        /*002c*/ 	.word	0x00000000
.L_11:


//--------------------- .nv.compat                --------------------------
	.section	.nv.compat,"",@"SHT_CUDA_COMPAT_INFO"
	.align	4
        /*0000*/ 	.byte	0x02, 0x09, 0x00, 0x00, 0x02, 0x02, 0x01, 0x00, 0x02, 0x05, 0x05, 0x00, 0x03, 0x07, 0x01, 0x01
        /*0010*/ 	.byte	0x02, 0x03, 0x00, 0x00, 0x02, 0x06, 0x01, 0x00, 0x04, 0x0b, 0x08, 0x00, 0x01, 0x00, 0x00, 0x00
        /*0020*/ 	.byte	0x00, 0x00, 0x00, 0x00


//--------------------- .nv.info._Z19tensor_logit_kernelPfS_ --------------------------
	.section	.nv.info._Z19tensor_logit_kernelPfS_,"",@"SHT_CUDA_INFO"
	.sectionflags	@""
	.align	4


	//----- nvinfo : EIATTR_CUDA_API_VERSION
	.align		4
        /*0000*/ 	.byte	0x04, 0x37
        /*0002*/ 	.short	(.L_13 - .L_12)
.L_12:
        /*0004*/ 	.word	0x00000082


	//----- nvinfo : EIATTR_KPARAM_INFO
	.align		4
.L_13:
        /*0008*/ 	.byte	0x04, 0x17
        /*000a*/ 	.short	(.L_15 - .L_14)
.L_14:
        /*000c*/ 	.word	0x00000000
        /*0010*/ 	.short	0x0001
        /*0012*/ 	.short	0x0008
        /*0014*/ 	.byte	0x00, 0xf5, 0x21, 0x00


	//----- nvinfo : EIATTR_KPARAM_INFO
	.align		4
.L_15:
        /*0018*/ 	.byte	0x04, 0x17
        /*001a*/ 	.short	(.L_17 - .L_16)
.L_16:
        /*001c*/ 	.word	0x00000000
        /*0020*/ 	.short	0x0000
        /*0022*/ 	.short	0x0000
        /*0024*/ 	.byte	0x00, 0xf5, 0x21, 0x00


	//----- nvinfo : EIATTR_SPARSE_MMA_MASK
	.align		4
.L_17:
        /*0028*/ 	.byte	0x03, 0x50
        /*002a*/ 	.short	0x0000


	//----- nvinfo : EIATTR_MAXREG_COUNT
	.align		4
        /*002c*/ 	.byte	0x03, 0x1b
        /*002e*/ 	.short	0x00ff


	//----- nvinfo : EIATTR_MERCURY_ISA_VERSION
	.align		4
        /*0030*/ 	.byte	0x03, 0x5f
        /*0032*/ 	.short	0x0101


	//----- nvinfo : EIATTR_VRC_CTA_INIT_COUNT
	.align		4
        /*0034*/ 	.byte	0x02, 0x4a
	.zero		1
	.zero		1


	//----- nvinfo : EIATTR_EXIT_INSTR_OFFSETS
	.align		4
        /*0038*/ 	.byte	0x04, 0x1c
        /*003a*/ 	.short	(.L_19 - .L_18)


	//   ....[0]....
.L_18:
        /*003c*/ 	.word	0x000000b0


	//   ....[1]....
        /*0040*/ 	.word	0x00000380


	//----- nvinfo : EIATTR_CRS_STACK_SIZE
	.align		4
.L_19:
        /*0044*/ 	.byte	0x04, 0x1e
        /*0046*/ 	.short	(.L_21 - .L_20)
.L_20:
        /*0048*/ 	.word	0x00000000


	//----- nvinfo : EIATTR_CBANK_PARAM_SIZE
	.align		4
.L_21:
        /*004c*/ 	.byte	0x03, 0x19
        /*004e*/ 	.short	0x0010


	//----- nvinfo : EIATTR_PARAM_CBANK
	.align		4
        /*0050*/ 	.byte	0x04, 0x0a
        /*0052*/ 	.short	(.L_23 - .L_22)
	.align		4
.L_22:
        /*0054*/ 	.word	index@(.nv.constant0._Z19tensor_logit_kernelPfS_)
        /*0058*/ 	.short	0x0380
        /*005a*/ 	.short	0x0010


	//----- nvinfo : EIATTR_SW_WAR
	.align		4
.L_23:
        /*005c*/ 	.byte	0x04, 0x36
        /*005e*/ 	.short	(.L_25 - .L_24)
.L_24:
        /*0060*/ 	.word	0x00000008
.L_25:


//--------------------- .nv.callgraph             --------------------------
	.section	.nv.callgraph,"",@"SHT_CUDA_CALLGRAPH"
	.align	4
	.sectionentsize	8
	.align		4
        /*0000*/ 	.word	0x00000000
	.align		4
        /*0004*/ 	.word	0xffffffff
	.align		4
        /*0008*/ 	.word	0x00000000
	.align		4
        /*000c*/ 	.word	0xfffffffe
	.align		4
        /*0010*/ 	.word	0x00000000
	.align		4
        /*0014*/ 	.word	0xfffffffd
	.align		4
        /*0018*/ 	.word	0x00000000
	.align		4
        /*001c*/ 	.word	0xfffffffc


//--------------------- .nv.constant4             --------------------------
	.section	.nv.constant4,"a",@progbits
	.align	8
	.align		8
.nv.constant4:
        /*0000*/ 	.dword	self
	.align		8
        /*0008*/ 	.dword	one_minus
	.align		8
        /*0010*/ 	.dword	ratio
	.align		8
        /*0018*/ 	.dword	result


//--------------------- .text._Z19tensor_logit_kernelPfS_ --------------------------
	.section	.text._Z19tensor_logit_kernelPfS_,"ax",@progbits
	.align	128
        .global         _Z19tensor_logit_kernelPfS_
        .type           _Z19tensor_logit_kernelPfS_,@function
        .size           _Z19tensor_logit_kernelPfS_,(.L_x_14 - _Z19tensor_logit_kernelPfS_)
        .other          _Z19tensor_logit_kernelPfS_,@"STO_CUDA_ENTRY STV_DEFAULT"
_Z19tensor_logit_kernelPfS_:
.text._Z19tensor_logit_kernelPfS_:
[----:B------:R-:W-:Y:S01]  /*0000*/  LDC R1, c[0x0][0x37c] ;  /* 0x0000df00ff017b82 */ /* 0x000fe20000000800 */
[----:B------:R-:W0:Y:S07]  /*0010*/  S2R R4, SR_TID.X ;  /* 0x0000000000047919 */ /* 0x000e2e0000002100 */
[----:B------:R-:W1:Y:S01]  /*0020*/  LDC R0, c[0x0][0x364] ;  /* 0x0000d900ff007b82 */ /* 0x000e620000000800 */
[----:B------:R-:W1:Y:S07]  /*0030*/  S2R R5, SR_TID.Y ;  /* 0x0000000000057919 */ /* 0x000e6e0000002200 */
[----:B------:R-:W0:Y:S08]  /*0040*/  S2UR UR5, SR_CTAID.X ;  /* 0x00000000000579c3 */ /* 0x000e300000002500 */
[----:B------:R-:W0:Y:S08]  /*0050*/  LDC R3, c[0x0][0x360] ;  /* 0x0000d800ff037b82 */ /* 0x000e300000000800 */
[----:B------:R-:W1:Y:S01]  /*0060*/  S2UR UR4, SR_CTAID.Y ;  /* 0x00000000000479c3 */ /* 0x000e620000002600 */
[----:B0-----:R-:W-:-:S05]  /*0070*/  IMAD R4, R3, UR5, R4 ;  /* 0x0000000503047c24 */ /* 0x001fca000f8e0204 */
[----:B------:R-:W-:Y:S01]  /*0080*/  ISETP.GT.AND P0, PT, R4, 0x7, PT ;  /* 0x000000070400780c */ /* 0x000fe20003f04270 */
[----:B-1----:R-:W-:-:S05]  /*0090*/  IMAD R5, R0, UR4, R5 ;  /* 0x0000000400057c24 */ /* 0x002fca000f8e0205 */
[----:B------:R-:W-:-:S13]  /*00a0*/  ISETP.GT.U32.OR P0, PT, R5, 0x7, P0 ;  /* 0x000000070500780c */ /* 0x000fda0000704470 */
[----:B------:R-:W-:Y:S05]  /*00b0*/  @P0 EXIT ;  /* 0x000000000000094d */ /* 0x000fea0003800000 */
[----:B------:R-:W0:Y:S01]  /*00c0*/  LDC.64 R6, c[0x0][0x380] ;  /* 0x0000e000ff067b82 */ /* 0x000e220000000a00 */
[----:B------:R-:W1:Y:S01]  /*00d0*/  LDCU.64 UR4, c[0x0][0x358] ;  /* 0x00006b00ff0477ac */ /* 0x000e620008000a00 */
[----:B------:R-:W-:-:S06]  /*00e0*/  IMAD R2, R5, 0x8, R4 ;  /* 0x0000000805027824 */ /* 0x000fcc00078e0204 */
[----:B------:R-:W2:Y:S08]  /*00f0*/  LDC.64 R8, c[0x4][RZ] ;  /* 0x01000000ff087b82 */ /* 0x000eb00000000a00 */
[----:B------:R-:W3:Y:S01]  /*0100*/  LDC.64 R10, c[0x4][0x8] ;  /* 0x01000200ff0a7b82 */ /* 0x000ee20000000a00 */
[----:B0-----:R-:W-:-:S05]  /*0110*/  IMAD.WIDE R6, R2, 0x4, R6 ;  /* 0x0000000402067825 */ /* 0x001fca00078e0206 */
[----:B-1----:R-:W4:Y:S01]  /*0120*/  LDG.E R0, desc[UR4][R6.64] ;  /* 0x0000000406007981 */ /* 0x002f22000c1e1900 */
[----:B------:R-:W-:Y:S01]  /*0130*/  BSSY.RECONVERGENT B0, `(.L_x_0) ;  /* 0x0000014000007945 */ /* 0x000fe20003800200 */
[----:B--2---:R-:W-:-:S04]  /*0140*/  IMAD.WIDE.U32 R8, R5, 0x20, R8 ;  /* 0x0000002005087825 */ /* 0x004fc800078e0008 */
[----:B------:R-:W-:-:S04]  /*0150*/  IMAD.WIDE R8, R4, 0x4, R8 ;  /* 0x0000000404087825 */ /* 0x000fc800078e0208 */
[----:B---3--:R-:W-:-:S04]  /*0160*/  IMAD.WIDE.U32 R10, R5, 0x20, R10 ;  /* 0x00000020050a7825 */ /* 0x008fc800078e000a */
[----:B------:R-:W-:-:S04]  /*0170*/  IMAD.WIDE R10, R4, 0x4, R10 ;  /* 0x00000004040a7825 */ /* 0x000fc800078e020a */
[----:B----4-:R-:W-:Y:S01]  /*0180*/  FADD R3, -R0, 1 ;  /* 0x3f80000000037421 */ /* 0x010fe20000000100 */
[----:B------:R0:W-:Y:S03]  /*0190*/  STG.E desc[UR4][R8.64], R0 ;  /* 0x0000000008007986 */ /* 0x0001e6000c101904 */
[----:B------:R-:W-:-:S04]  /*01a0*/  FADD R3, R3, 9.9999999747524270788e-07 ;  /* 0x358637bd03037421 */ /* 0x000fc80000000000 */
[----:B------:R-:W1:Y:S01]  /*01b0*/  MUFU.RCP R12, R3 ;  /* 0x00000003000c7308 */ /* 0x000e620000001000 */
[----:B------:R0:W-:Y:S07]  /*01c0*/  STG.E desc[UR4][R10.64], R3 ;  /* 0x000000030a007986 */ /* 0x0001ee000c101904 */
[----:B------:R-:W2:Y:S01]  /*01d0*/  FCHK P0, R0, R3 ;  /* 0x0000000300007302 */ /* 0x000ea20000000000 */
[----:B-1----:R-:W-:-:S04]  /*01e0*/  FFMA R7, -R3, R12, 1 ;  /* 0x3f80000003077423 */ /* 0x002fc8000000010c */
[----:B------:R-:W-:-:S04]  /*01f0*/  FFMA R7, R12, R7, R12 ;  /* 0x000000070c077223 */ /* 0x000fc8000000000c */
[----:B------:R-:W-:-:S04]  /*0200*/  FFMA R6, R0, R7, RZ ;  /* 0x0000000700067223 */ /* 0x000fc800000000ff */
[----:B------:R-:W-:-:S04]  /*0210*/  FFMA R12, -R3, R6, R0 ;  /* 0x00000006030c7223 */ /* 0x000fc80000000100 */
[----:B------:R-:W-:Y:S01]  /*0220*/  FFMA R12, R7, R12, R6 ;  /* 0x0000000c070c7223 */ /* 0x000fe20000000006 */
[----:B0-2---:R-:W-:Y:S06]  /*0230*/  @!P0 BRA `(.L_x_1) ;  /* 0x00000000000c8947 */ /* 0x005fec0003800000 */
[----:B------:R-:W-:-:S07]  /*0240*/  MOV R6, 0x260 ;  /* 0x0000026000067802 */ /* 0x000fce0000000f00 */
[----:B------:R-:W-:Y:S05]  /*0250*/  CALL.REL.NOINC `($__internal_0_$__cuda_sm3x_div_rn_noftz_f32_slowpath) ;  /* 0x00000000004c7944 */ /* 0x000fea0003c00000 */
[----:B------:R-:W-:-:S07]  /*0260*/  IMAD.MOV.U32 R12, RZ, RZ, R0 ;  /* 0x000000ffff0c7224 */ /* 0x000fce00078e0000 */
.L_x_1:
[----:B------:R-:W-:Y:S05]  /*0270*/  BSYNC.RECONVERGENT B0 ;  /* 0x0000000000007941 */ /* 0x000fea0003800200 */
.L_x_0:
[----:B------:R-:W0:Y:S01]  /*0280*/  LDC.64 R6, c[0x4][0x10] ;  /* 0x01000400ff067b82 */ /* 0x000e220000000a00 */
[----:B------:R-:W-:-:S07]  /*0290*/  FSETP.GEU.AND P0, PT, |R12|, 1.175494350822287508e-38, PT ;  /* 0x008000000c00780b */ /* 0x000fce0003f0e200 */
[----:B------:R-:W1:Y:S08]  /*02a0*/  LDC.64 R8, c[0x4][0x18] ;  /* 0x01000600ff087b82 */ /* 0x000e700000000a00 */
[----:B------:R-:W2:Y:S01]  /*02b0*/  LDC.64 R10, c[0x0][0x388] ;  /* 0x0000e200ff0a7b82 */ /* 0x000ea20000000a00 */
[----:B0-----:R-:W-:-:S04]  /*02c0*/  IMAD.WIDE.U32 R6, R5, 0x20, R6 ;  /* 0x0000002005067825 */ /* 0x001fc800078e0006 */
[----:B------:R-:W-:-:S04]  /*02d0*/  IMAD.WIDE R6, R4, 0x4, R6 ;  /* 0x0000000404067825 */ /* 0x000fc800078e0206 */
[----:B-1----:R-:W-:Y:S01]  /*02e0*/  IMAD.WIDE.U32 R8, R5, 0x20, R8 ;  /* 0x0000002005087825 */ /* 0x002fe200078e0008 */
[----:B------:R0:W-:Y:S03]  /*02f0*/  STG.E desc[UR4][R6.64], R12 ;  /* 0x0000000c06007986 */ /* 0x0001e6000c101904 */
[----:B------:R-:W-:-:S04]  /*0300*/  IMAD.WIDE R8, R4, 0x4, R8 ;  /* 0x0000000404087825 */ /* 0x000fc800078e0208 */
[----:B--2---:R-:W-:-:S04]  /*0310*/  IMAD.WIDE R2, R2, 0x4, R10 ;  /* 0x0000000402027825 */ /* 0x004fc800078e020a */
[----:B0-----:R-:W-:-:S04]  /*0320*/  @!P0 FMUL R12, R12, 16777216 ;  /* 0x4b8000000c0c8820 */ /* 0x001fc80000400000 */
[----:B------:R-:W0:Y:S02]  /*0330*/  MUFU.LG2 R0, R12 ;  /* 0x0000000c00007308 */ /* 0x000e240000000c00 */
[----:B0-----:R-:W-:-:S04]  /*0340*/  @!P0 FADD R0, R0, -24 ;  /* 0xc1c0000000008421 */ /* 0x001fc80000000000 */
[----:B------:R-:W-:-:S05]  /*0350*/  FMUL R5, R0, 0.69314718246459960938 ;  /* 0x3f31721800057820 */ /* 0x000fca0000400000 */
[----:B------:R-:W-:Y:S04]  /*0360*/  STG.E desc[UR4][R8.64], R5 ;  /* 0x0000000508007986 */ /* 0x000fe8000c101904 */
[----:B------:R-:W-:Y:S01]  /*0370*/  STG.E desc[UR4][R2.64], R5 ;  /* 0x0000000502007986 */ /* 0x000fe2000c101904 */
[----:B------:R-:W-:Y:S05]  /*0380*/  EXIT ;  /* 0x000000000000794d */ /* 0x000fea0003800000 */
        .weak           $__internal_0_$__cuda_sm3x_div_rn_noftz_f32_slowpath
        .type           $__internal_0_$__cuda_sm3x_div_rn_noftz_f32_slowpath,@function
        .size           $__internal_0_$__cuda_sm3x_div_rn_noftz_f32_slowpath,(.L_x_14 - $__internal_0_$__cuda_sm3x_div_rn_noftz_f32_slowpath)
$__internal_0_$__cuda_sm3x_div_rn_noftz_f32_slowpath:
[----:B------:R-:W-:Y:S01]  /*0390*/  SHF.R.U32.HI R8, RZ, 0x17, R3 ;  /* 0x00000017ff087819 */ /* 0x000fe20000011603 */
[----:B------:R-:W-:Y:S01]  /*03a0*/  BSSY.RECONVERGENT B1, `(.L_x_2) ;  /* 0x0000064000017945 */ /* 0x000fe20003800200 */
[--C-:B------:R-:W-:Y:S01]  /*03b0*/  SHF.R.U32.HI R7, RZ, 0x17, R0.reuse ;  /* 0x00000017ff077819 */ /* 0x100fe20000011600 */
[----:B------:R-:W-:Y:S01]  /*03c0*/  IMAD.MOV.U32 R10, RZ, RZ, R0 ;  /* 0x000000ffff0a7224 */ /* 0x000fe200078e0000 */
[----:B------:R-:W-:Y:S02]  /*03d0*/  LOP3.LUT R9, R8, 0xff, RZ, 0xc0, !PT ;  /* 0x000000ff08097812 */ /* 0x000fe400078ec0ff */
[----:B------:R-:W-:Y:S02]  /*03e0*/  LOP3.LUT R8, R7, 0xff, RZ, 0xc0, !PT ;  /* 0x000000ff07087812 */ /* 0x000fe400078ec0ff */
[----:B------:R-:W-:Y:S01]  /*03f0*/  MOV R11, R3 ;  /* 0x00000003000b7202 */ /* 0x000fe20000000f00 */
[----:B------:R-:W-:Y:S02]  /*0400*/  VIADD R13, R9, 0xffffffff ;  /* 0xffffffff090d7836 */ /* 0x000fe40000000000 */
[----:B------:R-:W-:-:S03]  /*0410*/  VIADD R12, R8, 0xffffffff ;  /* 0xffffffff080c7836 */ /* 0x000fc60000000000 */
[----:B------:R-:W-:-:S04]  /*0420*/  ISETP.GT.U32.AND P0, PT, R13, 0xfd, PT ;  /* 0x000000fd0d00780c */ /* 0x000fc80003f04070 */
[----:B------:R-:W-:-:S13]  /*0430*/  ISETP.GT.U32.OR P0, PT, R12, 0xfd, P0 ;  /* 0x000000fd0c00780c */ /* 0x000fda0000704470 */
[----:B------:R-:W-:Y:S01]  /*0440*/  @!P0 IMAD.MOV.U32 R7, RZ, RZ, RZ ;  /* 0x000000ffff078224 */ /* 0x000fe200078e00ff */
[----:B------:R-:W-:Y:S06]  /*0450*/  @!P0 BRA `(.L_x_3) ;  /* 0x00000000005c8947 */ /* 0x000fec0003800000 */
[----:B------:R-:W-:Y:S02]  /*0460*/  FSETP.GTU.FTZ.AND P0, PT, |R0|, +INF , PT ;  /* 0x7f8000000000780b */ /* 0x000fe40003f1c200 */
[----:B------:R-:W-:-:S04]  /*0470*/  FSETP.GTU.FTZ.AND P1, PT, |R3|, +INF , PT ;  /* 0x7f8000000300780b */ /* 0x000fc80003f3c200 */
[----:B------:R-:W-:-:S13]  /*0480*/  PLOP3.LUT P0, PT, P0, P1, PT, 0xf8, 0x8f ;  /* 0x00000000008f781c */ /* 0x000fda0000703f70 */
[----:B------:R-:W-:Y:S05]  /*0490*/  @P0 BRA `(.L_x_4) ;  /* 0x00000004004c0947 */ /* 0x000fea0003800000 */
[----:B------:R-:W-:-:S13]  /*04a0*/  LOP3.LUT P0, RZ, R11, 0x7fffffff, R10, 0xc8, !PT ;  /* 0x7fffffff0bff7812 */ /* 0x000fda000780c80a */
[----:B------:R-:W-:Y:S05]  /*04b0*/  @!P0 BRA `(.L_x_5) ;  /* 0x00000004003c8947 */ /* 0x000fea0003800000 */
[C---:B------:R-:W-:Y:S02]  /*04c0*/  FSETP.NEU.FTZ.AND P2, PT, |R0|.reuse, +INF , PT ;  /* 0x7f8000000000780b */ /* 0x040fe40003f5d200 */
[----:B------:R-:W-:Y:S02]  /*04d0*/  FSETP.NEU.FTZ.AND P1, PT, |R3|, +INF , PT ;  /* 0x7f8000000300780b */ /* 0x000fe40003f3d200 */
[----:B------:R-:W-:-:S11]  /*04e0*/  FSETP.NEU.FTZ.AND P0, PT, |R0|, +INF , PT ;  /* 0x7f8000000000780b */ /* 0x000fd60003f1d200 */
[----:B------:R-:W-:Y:S05]  /*04f0*/  @!P1 BRA !P2, `(.L_x_5) ;  /* 0x00000004002c9947 */ /* 0x000fea0005000000 */
[----:B------:R-:W-:-:S04]  /*0500*/  LOP3.LUT P2, RZ, R10, 0x7fffffff, RZ, 0xc0, !PT ;  /* 0x7fffffff0aff7812 */ /* 0x000fc8000784c0ff */
[----:B------:R-:W-:-:S13]  /*0510*/  PLOP3.LUT P1, PT, P1, P2, PT, 0x2f, 0xf2 ;  /* 0x0000000000f2781c */ /* 0x000fda0000f24577 */
[----:B------:R-:W-:Y:S05]  /*0520*/  @P1 BRA `(.L_x_6) ;  /* 0x0000000400181947 */ /* 0x000fea0003800000 */
[----:B------:R-:W-:-:S04]  /*0530*/  LOP3.LUT P1, RZ, R11, 0x7fffffff, RZ, 0xc0, !PT ;  /* 0x7fffffff0bff7812 */ /* 0x000fc8000782c0ff */
[----:B------:R-:W-:-:S13]  /*0540*/  PLOP3.LUT P0, PT, P0, P1, PT, 0x2f, 0xf2 ;  /* 0x0000000000f2781c */ /* 0x000fda0000702577 */
[----:B------:R-:W-:Y:S05]  /*0550*/  @P0 BRA `(.L_x_7) ;  /* 0x0000000400000947 */ /* 0x000fea0003800000 */
[----:B------:R-:W-:Y:S02]  /*0560*/  ISETP.GE.AND P0, PT, R12, RZ, PT ;  /* 0x000000ff0c00720c */ /* 0x000fe40003f06270 */
[----:B------:R-:W-:-:S11]  /*0570*/  ISETP.GE.AND P1, PT, R13, RZ, PT ;  /* 0x000000ff0d00720c */ /* 0x000fd60003f26270 */
[----:B------:R-:W-:Y:S02]  /*0580*/  @P0 IMAD.MOV.U32 R7, RZ, RZ, RZ ;  /* 0x000000ffff070224 */ /* 0x000fe400078e00ff */
[----:B------:R-:W-:Y:S01]  /*0590*/  @!P0 FFMA R10, R0, 1.84467440737095516160e+19, RZ ;  /* 0x5f800000000a8823 */ /* 0x000fe200000000ff */
[----:B------:R-:W-:Y:S02]  /*05a0*/  @!P0 IMAD.MOV.U32 R7, RZ, RZ, -0x40 ;  /* 0xffffffc0ff078424 */ /* 0x000fe400078e00ff */
[----:B------:R-:W-:-:S03]  /*05b0*/  @!P1 FFMA R11, R3, 1.84467440737095516160e+19, RZ ;  /* 0x5f800000030b9823 */ /* 0x000fc600000000ff */
[----:B------:R-:W-:-:S07]  /*05c0*/  @!P1 IADD3 R7, PT, PT, R7, 0x40, RZ ;  /* 0x0000004007079810 */ /* 0x000fce0007ffe0ff */
.L_x_3:
[----:B------:R-:W-:Y:S01]  /*05d0*/  LEA R0, R9, 0xc0800000, 0x17 ;  /* 0xc080000009007811 */ /* 0x000fe200078eb8ff */
[----:B------:R-:W-:Y:S01]  /*05e0*/  VIADD R8, R8, 0xffffff81 ;  /* 0xffffff8108087836 */ /* 0x000fe20000000000 */
[----:B------:R-:W-:Y:S03]  /*05f0*/  BSSY.RECONVERGENT B2, `(.L_x_8) ;  /* 0x0000035000027945 */ /* 0x000fe60003800200 */
[----:B------:R-:W-:Y:S02]  /*0600*/  IMAD.IADD R11, R11, 0x1, -R0 ;  /* 0x000000010b0b7824 */ /* 0x000fe400078e0a00 */
[C---:B------:R-:W-:Y:S01]  /*0610*/  IMAD R0, R8.reuse, -0x800000, R10 ;  /* 0xff80000008007824 */ /* 0x040fe200078e020a */
[----:B------:R-:W-:Y:S01]  /*0620*/  IADD3 R8, PT, PT, R8, 0x7f, -R9 ;  /* 0x0000007f08087810 */ /* 0x000fe20007ffe809 */
[----:B------:R-:W0:Y:S01]  /*0630*/  MUFU.RCP R3, R11 ;  /* 0x0000000b00037308 */ /* 0x000e220000001000 */
[----:B------:R-:W-:-:S03]  /*0640*/  FADD.FTZ R13, -R11, -RZ ;  /* 0x800000ff0b0d7221 */ /* 0x000fc60000010100 */
[----:B------:R-:W-:Y:S02]  /*0650*/  IMAD.IADD R8, R8, 0x1, R7 ;  /* 0x0000000108087824 */ /* 0x000fe400078e0207 */
[----:B0-----:R-:W-:-:S04]  /*0660*/  FFMA R12, R3, R13, 1 ;  /* 0x3f800000030c7423 */ /* 0x001fc8000000000d */
[----:B------:R-:W-:-:S04]  /*0670*/  FFMA R12, R3, R12, R3 ;  /* 0x0000000c030c7223 */ /* 0x000fc80000000003 */
[----:B------:R-:W-:-:S04]  /*0680*/  FFMA R3, R0, R12, RZ ;  /* 0x0000000c00037223 */ /* 0x000fc800000000ff */
[----:B------:R-:W-:-:S04]  /*0690*/  FFMA R10, R13, R3, R0 ;  /* 0x000000030d0a7223 */ /* 0x000fc80000000000 */
[----:B------:R-:W-:-:S04]  /*06a0*/  FFMA R15, R12, R10, R3 ;  /* 0x0000000a0c0f7223 */ /* 0x000fc80000000003 */
[----:B------:R-:W-:-:S04]  /*06b0*/  FFMA R10, R13, R15, R0 ;  /* 0x0000000f0d0a7223 */ /* 0x000fc80000000000 */
[----:B------:R-:W-:-:S05]  /*06c0*/  FFMA R0, R12, R10, R15 ;  /* 0x0000000a0c007223 */ /* 0x000fca000000000f */
[----:B------:R-:W-:-:S04]  /*06d0*/  SHF.R.U32.HI R3, RZ, 0x17, R0 ;  /* 0x00000017ff037819 */ /* 0x000fc80000011600 */
[----:B------:R-:W-:-:S04]  /*06e0*/  LOP3.LUT R3, R3, 0xff, RZ, 0xc0, !PT ;  /* 0x000000ff03037812 */ /* 0x000fc800078ec0ff */
[----:B------:R-:W-:-:S05]  /*06f0*/  IADD3 R9, PT, PT, R3, R8, RZ ;  /* 0x0000000803097210 */ /* 0x000fca0007ffe0ff */
[----:B------:R-:W-:-:S05]  /*0700*/  VIADD R3, R9, 0xffffffff ;  /* 0xffffffff09037836 */ /* 0x000fca0000000000 */
[----:B------:R-:W-:-:S13]  /*0710*/  ISETP.GE.U32.AND P0, PT, R3, 0xfe, PT ;  /* 0x000000fe0300780c */ /* 0x000fda0003f06070 */
[----:B------:R-:W-:Y:S05]  /*0720*/  @!P0 BRA `(.L_x_9) ;  /* 0x0000000000808947 */ /* 0x000fea0003800000 */
[----:B------:R-:W-:-:S13]  /*0730*/  ISETP.GT.AND P0, PT, R9, 0xfe, PT ;  /* 0x000000fe0900780c */ /* 0x000fda0003f04270 */
[----:B------:R-:W-:Y:S05]  /*0740*/  @P0 BRA `(.L_x_10) ;  /* 0x00000000006c0947 */ /* 0x000fea0003800000 */
[----:B------:R-:W-:-:S13]  /*0750*/  ISETP.GE.AND P0, PT, R9, 0x1, PT ;  /* 0x000000010900780c */ /* 0x000fda0003f06270 */
[----:B------:R-:W-:Y:S05]  /*0760*/  @P0 BRA `(.L_x_11) ;  /* 0x0000000000740947 */ /* 0x000fea0003800000 */
[----:B------:R-:W-:Y:S02]  /*0770*/  ISETP.GE.AND P0, PT, R9, -0x18, PT ;  /* 0xffffffe80900780c */ /* 0x000fe40003f06270 */
[----:B------:R-:W-:-:S11]  /*0780*/  LOP3.LUT R0, R0, 0x80000000, RZ, 0xc0, !PT ;  /* 0x8000000000007812 */ /* 0x000fd600078ec0ff */
[----:B------:R-:W-:Y:S05]  /*0790*/  @!P0 BRA `(.L_x_11) ;  /* 0x0000000000688947 */ /* 0x000fea0003800000 */
[CCC-:B------:R-:W-:Y:S01]  /*07a0*/  FFMA.RZ R3, R12.reuse, R10.reuse, R15.reuse ;  /* 0x0000000a0c037223 */ /* 0x1c0fe2000000c00f */
[CCC-:B------:R-:W-:Y:S01]  /*07b0*/  FFMA.RM R8, R12.reuse, R10.reuse, R15.reuse ;  /* 0x0000000a0c087223 */ /* 0x1c0fe2000000400f */
[C---:B------:R-:W-:Y:S02]  /*07c0*/  ISETP.NE.AND P2, PT, R9.reuse, RZ, PT ;  /* 0x000000ff0900720c */ /* 0x040fe40003f45270 */
[----:B------:R-:W-:Y:S02]  /*07d0*/  ISETP.NE.AND P1, PT, R9, RZ, PT ;  /* 0x000000ff0900720c */ /* 0x000fe40003f25270 */
[----:B------:R-:W-:Y:S01]  /*07e0*/  LOP3.LUT R7, R3, 0x7fffff, RZ, 0xc0, !PT ;  /* 0x007fffff03077812 */ /* 0x000fe200078ec0ff */
[----:B------:R-:W-:Y:S01]  /*07f0*/  FFMA.RP R3, R12, R10, R15 ;  /* 0x0000000a0c037223 */ /* 0x000fe2000000800f */
[----:B------:R-:W-:Y:S02]  /*0800*/  VIADD R10, R9, 0x20 ;  /* 0x00000020090a7836 */ /* 0x000fe40000000000 */
[----:B------:R-:W-:Y:S01]  /*0810*/  LOP3.LUT R7, R7, 0x800000, RZ, 0xfc, !PT ;  /* 0x0080000007077812 */ /* 0x000fe200078efcff */
[----:B------:R-:W-:Y:S01]  /*0820*/  IMAD.MOV R9, RZ, RZ, -R9 ;  /* 0x000000ffff097224 */ /* 0x000fe200078e0a09 */
[----:B------:R-:W-:-:S02]  /*0830*/  FSETP.NEU.FTZ.AND P0, PT, R3, R8, PT ;  /* 0x000000080300720b */ /* 0x000fc40003f1d000 */
[----:B------:R-:W-:Y:S02]  /*0840*/  SHF.L.U32 R10, R7, R10, RZ ;  /* 0x0000000a070a7219 */ /* 0x000fe400000006ff */
[----:B------:R-:W-:Y:S02]  /*0850*/  SEL R8, R9, RZ, P2 ;  /* 0x000000ff09087207 */ /* 0x000fe40001000000 */
[----:B------:R-:W-:Y:S02]  /*0860*/  ISETP.NE.AND P1, PT, R10, RZ, P1 ;  /* 0x000000ff0a00720c */ /* 0x000fe40000f25270 */
[----:B------:R-:W-:Y:S02]  /*0870*/  SHF.R.U32.HI R8, RZ, R8, R7 ;  /* 0x00000008ff087219 */ /* 0x000fe40000011607 */
[----:B------:R-:W-:Y:S02]  /*0880*/  PLOP3.LUT P0, PT, P0, P1, PT, 0xf8, 0x8f ;  /* 0x00000000008f781c */ /* 0x000fe40000703f70 */
[----:B------:R-:W-:-:S02]  /*0890*/  SHF.R.U32.HI R10, RZ, 0x1, R8 ;  /* 0x00000001ff0a7819 */ /* 0x000fc40000011608 */
[----:B------:R-:W-:-:S04]  /*08a0*/  SEL R3, RZ, 0x1, !P0 ;  /* 0x00000001ff037807 */ /* 0x000fc80004000000 */
[----:B------:R-:W-:-:S04]  /*08b0*/  LOP3.LUT R3, R3, 0x1, R10, 0xf8, !PT ;  /* 0x0000000103037812 */ /* 0x000fc800078ef80a */
[----:B------:R-:W-:-:S04]  /*08c0*/  LOP3.LUT R3, R3, R8, RZ, 0xc0, !PT ;  /* 0x0000000803037212 */ /* 0x000fc800078ec0ff */
[----:B------:R-:W-:-:S04]  /*08d0*/  IADD3 R3, PT, PT, R10, R3, RZ ;  /* 0x000000030a037210 */ /* 0x000fc80007ffe0ff */
[----:B------:R-:W-:Y:S01]  /*08e0*/  LOP3.LUT R0, R3, R0, RZ, 0xfc, !PT ;  /* 0x0000000003007212 */ /* 0x000fe200078efcff */
[----:B------:R-:W-:Y:S06]  /*08f0*/  BRA `(.L_x_11) ;  /* 0x0000000000107947 */ /* 0x000fec0003800000 */
.L_x_10:
[----:B------:R-:W-:-:S04]  /*0900*/  LOP3.LUT R0, R0, 0x80000000, RZ, 0xc0, !PT ;  /* 0x8000000000007812 */ /* 0x000fc800078ec0ff */
[----:B------:R-:W-:Y:S01]  /*0910*/  LOP3.LUT R0, R0, 0x7f800000, RZ, 0xfc, !PT ;  /* 0x7f80000000007812 */ /* 0x000fe200078efcff */
[----:B------:R-:W-:Y:S06]  /*0920*/  BRA `(.L_x_11) ;  /* 0x0000000000047947 */ /* 0x000fec0003800000 */
.L_x_9:
[----:B------:R-:W-:-:S07]  /*0930*/  IMAD R0, R8, 0x800000, R0 ;  /* 0x0080000008007824 */ /* 0x000fce00078e0200 */
.L_x_11:
[----:B------:R-:W-:Y:S05]  /*0940*/  BSYNC.RECONVERGENT B2 ;  /* 0x0000000000027941 */ /* 0x000fea0003800200 */
.L_x_8:
[----:B------:R-:W-:Y:S05]  /*0950*/  BRA `(.L_x_12) ;  /* 0x0000000000207947 */ /* 0x000fea0003800000 */
.L_x_7:
[----:B------:R-:W-:-:S04]  /*0960*/  LOP3.LUT R0, R11, 0x80000000, R10, 0x48, !PT ;  /* 0x800000000b007812 */ /* 0x000fc800078e480a */
[----:B------:R-:W-:Y:S01]  /*0970*/  LOP3.LUT R0, R0, 0x7f800000, RZ, 0xfc, !PT ;  /* 0x7f80000000007812 */ /* 0x000fe200078efcff */
[----:B------:R-:W-:Y:S06]  /*0980*/  BRA `(.L_x_12) ;  /* 0x0000000000147947 */ /* 0x000fec0003800000 */
.L_x_6:
[----:B------:R-:W-:Y:S01]  /*0990*/  LOP3.LUT R0, R11, 0x80000000, R10, 0x48, !PT ;  /* 0x800000000b007812 */ /* 0x000fe200078e480a */
[----:B------:R-:W-:Y:S06]  /*09a0*/  BRA `(.L_x_12) ;  /* 0x00000000000c7947 */ /* 0x000fec0003800000 */
.L_x_5:
[----:B------:R-:W0:Y:S01]  /*09b0*/  MUFU.RSQ R0, -QNAN ;  /* 0xffc0000000007908 */ /* 0x000e220000001400 */
[----:B------:R-:W-:Y:S05]  /*09c0*/  BRA `(.L_x_12) ;  /* 0x0000000000047947 */ /* 0x000fea0003800000 */
.L_x_4:
[----:B------:R-:W-:-:S07]  /*09d0*/  FADD.FTZ R0, R0, R3 ;  /* 0x0000000300007221 */ /* 0x000fce0000010000 */
.L_x_12:
[----:B------:R-:W-:Y:S05]  /*09e0*/  BSYNC.RECONVERGENT B1 ;  /* 0x0000000000017941 */ /* 0x000fea0003800200 */
.L_x_2:
[----:B------:R-:W-:-:S04]  /*09f0*/  IMAD.MOV.U32 R7, RZ, RZ, 0x0 ;  /* 0x00000000ff077424 */ /* 0x000fc800078e00ff */
[----:B0-----:R-:W-:Y:S05]  /*0a00*/  RET.REL.NODEC R6 `(_Z19tensor_logit_kernelPfS_) ;  /* 0xfffffff4067c7950 */ /* 0x001fea0003c3ffff */
.L_x_13:
[----:B------:R-:W-:-:S00]  /*0a10*/  BRA `(.L_x_13) ;  /* 0xfffffffc00fc7947 */ /* 0x000fc0000383ffff */
[----:B------:R-:W-:-:S00]  /*0a20*/  NOP ;  /* 0x0000000000007918 */ /* 0x000fc00000000000 */
        /* <DEDUP_REMOVED lines=13> */
.L_x_14:


//--------------------- .nv.shared.reserved.0     --------------------------
	.section	.nv.shared.reserved.0,"aw",@nobits
	.weak		__nv_reservedSMEM_offset_0_alias
	.size		__nv_reservedSMEM_offset_0_alias, 0, 64
	.other		__nv_reservedSMEM_offset_0_alias,@"STO_CUDA_RESERVED_SHARED STV_DEFAULT"
__nv_reservedSMEM_offset_0_alias:
	.zero		0
	.zero		64


//--------------------- .nv.global                --------------------------
	.section	.nv.global,"aw",@nobits
	.align	4
.nv.global:
	.type		ratio,@object
	.size		ratio,(self - ratio)
ratio:
	.zero		256
	.type		self,@object
	.size		self,(result - self)
self:
	.zero		256
	.type		result,@object
	.size		result,(one_minus - result)
result:
	.zero		256
	.type		one_minus,@object
	.size		one_minus,(.L_1 - one_minus)
one_minus:
	.zero		256
.L_1:


//--------------------- .nv.constant0._Z19tensor_logit_kernelPfS_ --------------------------
	.section	.nv.constant0._Z19tensor_logit_kernelPfS_,"a",@progbits
	.sectionflags	@""
	.align	4
.nv.constant0._Z19tensor_logit_kernelPfS_:
	.zero		912


//--------------------- SYMBOLS --------------------------

	.type		.nv.reservedSmem.offset0,@object
	.size		.nv.reservedSmem.offset0,0x4
